	.headerflags	@"EF_CUDA_TEXMODE_UNIFIED EF_CUDA_64BIT_ADDRESS EF_CUDA_ACCELERATORS EF_CUDA_SM90 EF_CUDA_VIRTUAL_SM(EF_CUDA_SM90)"
	.elftype	@"ET_EXEC"


//--------------------- .nv.info                  --------------------------
	.section	.nv.info,"",@"SHT_CUDA_INFO"
	.align	4


	//----- nvinfo : EIATTR_REGCOUNT
	.align		4
        /*0000*/ 	.byte	0x04, 0x2f
        /*0002*/ 	.short	(.L_3 - .L_2)
	.align		4
.L_2:
        /*0004*/ 	.word	index@(triton_poi_fused__native_batch_norm_legit_no_training_relu_21)
        /*0008*/ 	.word	0x00000024


	//----- nvinfo : EIATTR_MIN_STACK_SIZE
	.align		4
.L_3:
        /*000c*/ 	.byte	0x04, 0x12
        /*000e*/ 	.short	(.L_5 - .L_4)
	.align		4
.L_4:
        /*0010*/ 	.word	index@(triton_poi_fused__native_batch_norm_legit_no_training_relu_21)
        /*0014*/ 	.word	0x00000000


	//----- nvinfo : EIATTR_FRAME_SIZE
	.align		4
.L_5:
        /*0018*/ 	.byte	0x04, 0x11
        /*001a*/ 	.short	(.L_7 - .L_6)
	.align		4
.L_6:
        /*001c*/ 	.word	index@(triton_poi_fused__native_batch_norm_legit_no_training_relu_21)
        /*0020*/ 	.word	0x00000000


	//----- nvinfo : EIATTR_MIN_STACK_SIZE
	.align		4
.L_7:
        /*0024*/ 	.byte	0x04, 0x12
        /*0026*/ 	.short	(.L_9 - .L_8)
	.align		4
.L_8:
        /*0028*/ 	.word	index@(triton_poi_fused__native_batch_norm_legit_no_training_relu_21)
        /*002c*/ 	.word	0x00000000
.L_9:


//--------------------- .nv.info.triton_poi_fused__native_batch_norm_legit_no_training_relu_21 --------------------------
	.section	.nv.info.triton_poi_fused__native_batch_norm_legit_no_training_relu_21,"",@"SHT_CUDA_INFO"
	.sectionflags	@""
	.align	4


	//----- nvinfo : EIATTR_CUDA_API_VERSION
	.align		4
        /*0000*/ 	.byte	0x04, 0x37
        /*0002*/ 	.short	(.L_11 - .L_10)
.L_10:
        /*0004*/ 	.word	0x0000007c


	//----- nvinfo : EIATTR_KPARAM_INFO
	.align		4
.L_11:
        /*0008*/ 	.byte	0x04, 0x17
        /*000a*/ 	.short	(.L_13 - .L_12)
.L_12:
        /*000c*/ 	.word	0x00000000
        /*0010*/ 	.short	0x0006
        /*0012*/ 	.short	0x0030
        /*0014*/ 	.byte	0x00, 0xf0, 0x11, 0x00


	//----- nvinfo : EIATTR_KPARAM_INFO
	.align		4
.L_13:
        /*0018*/ 	.byte	0x04, 0x17
        /*001a*/ 	.short	(.L_15 - .L_14)
.L_14:
        /*001c*/ 	.word	0x00000000
        /*0020*/ 	.short	0x0005
        /*0022*/ 	.short	0x0028
        /*0024*/ 	.byte	0x00, 0xf4, 0x21, 0x00


	//----- nvinfo : EIATTR_KPARAM_INFO
	.align		4
.L_15:
        /*0028*/ 	.byte	0x04, 0x17
        /*002a*/ 	.short	(.L_17 - .L_16)
.L_16:
        /*002c*/ 	.word	0x00000000
        /*0030*/ 	.short	0x0004
        /*0032*/ 	.short	0x0020
        /*0034*/ 	.byte	0x00, 0xf4, 0x21, 0x00


	//----- nvinfo : EIATTR_KPARAM_INFO
	.align		4
.L_17:
        /*0038*/ 	.byte	0x04, 0x17
        /*003a*/ 	.short	(.L_19 - .L_18)
.L_18:
        /*003c*/ 	.word	0x00000000
        /*0040*/ 	.short	0x0003
        /*0042*/ 	.short	0x0018
        /*0044*/ 	.byte	0x00, 0xf4, 0x21, 0x00


	//----- nvinfo : EIATTR_KPARAM_INFO
	.align		4
.L_19:
        /*0048*/ 	.byte	0x04, 0x17
        /*004a*/ 	.short	(.L_21 - .L_20)
.L_20:
        /*004c*/ 	.word	0x00000000
        /*0050*/ 	.short	0x0002
        /*0052*/ 	.short	0x0010
        /*0054*/ 	.byte	0x00, 0xf4, 0x21, 0x00


	//----- nvinfo : EIATTR_KPARAM_INFO
	.align		4
.L_21:
        /*0058*/ 	.byte	0x04, 0x17
        /*005a*/ 	.short	(.L_23 - .L_22)
.L_22:
        /*005c*/ 	.word	0x00000000
        /*0060*/ 	.short	0x0001
        /*0062*/ 	.short	0x0008
        /*0064*/ 	.byte	0x00, 0xf4, 0x21, 0x00


	//----- nvinfo : EIATTR_KPARAM_INFO
	.align		4
.L_23:
        /*0068*/ 	.byte	0x04, 0x17
        /*006a*/ 	.short	(.L_25 - .L_24)
.L_24:
        /*006c*/ 	.word	0x00000000
        /*0070*/ 	.short	0x0000
        /*0072*/ 	.short	0x0000
        /*0074*/ 	.byte	0x00, 0xf4, 0x21, 0x00


	//----- nvinfo : EIATTR_SPARSE_MMA_MASK
	.align		4
.L_25:
        /*0078*/ 	.byte	0x03, 0x50
        /*007a*/ 	.short	0x0000


	//----- nvinfo : EIATTR_MAXREG_COUNT
	.align		4
        /*007c*/ 	.byte	0x03, 0x1b
        /*007e*/ 	.short	0x00ff


	//----- nvinfo : EIATTR_EXIT_INSTR_OFFSETS
	.align		4
        /*0080*/ 	.byte	0x04, 0x1c
        /*0082*/ 	.short	(.L_27 - .L_26)


	//   ....[0]....
.L_26:
        /*0084*/ 	.word	0x00000b30


	//   ....[1]....
        /*0088*/ 	.word	0x00000b50


	//----- nvinfo : EIATTR_REQNTID
	.align		4
.L_27:
        /*008c*/ 	.byte	0x04, 0x10
        /*008e*/ 	.short	(.L_29 - .L_28)
.L_28:
        /*0090*/ 	.word	0x00000080
        /*0094*/ 	.word	0x00000001
        /*0098*/ 	.word	0x00000001


	//----- nvinfo : EIATTR_CBANK_PARAM_SIZE
	.align		4
.L_29:
        /*009c*/ 	.byte	0x03, 0x19
        /*009e*/ 	.short	0x0034


	//----- nvinfo : EIATTR_PARAM_CBANK
	.align		4
        /*00a0*/ 	.byte	0x04, 0x0a
        /*00a2*/ 	.short	(.L_31 - .L_30)
	.align		4
.L_30:
        /*00a4*/ 	.word	index@(.nv.constant0.triton_poi_fused__native_batch_norm_legit_no_training_relu_21)
        /*00a8*/ 	.short	0x0210
        /*00aa*/ 	.short	0x0034


	//----- nvinfo : EIATTR_SW_WAR
	.align		4
.L_31:
        /*00ac*/ 	.byte	0x04, 0x36
        /*00ae*/ 	.short	(.L_33 - .L_32)
.L_32:
        /*00b0*/ 	.word	0x00000008
.L_33:


//--------------------- .nv.callgraph             --------------------------
	.section	.nv.callgraph,"",@"SHT_CUDA_CALLGRAPH"
	.align	4
	.sectionentsize	8
	.align		4
        /*0000*/ 	.word	0x00000000
	.align		4
        /*0004*/ 	.word	0xffffffff
	.align		4
        /*0008*/ 	.word	0x00000000
	.align		4
        /*000c*/ 	.word	0xfffffffe
	.align		4
        /*0010*/ 	.word	0x00000000
	.align		4
        /*0014*/ 	.word	0xfffffffd
	.align		4
        /*0018*/ 	.word	0x00000000
	.align		4
        /*001c*/ 	.word	0xfffffffc


//--------------------- .nv.constant4             --------------------------
	.section	.nv.constant4,"a",@progbits
	.align	8
	.align		8
.nv.constant4:
        /*0000*/ 	.dword	_$_str
	.align		8
        /*0008*/ 	.dword	_$_str_$_2


//--------------------- .text.triton_poi_fused__native_batch_norm_legit_no_training_relu_21 --------------------------
	.section	.text.triton_poi_fused__native_batch_norm_legit_no_training_relu_21,"ax",@progbits
	.align	128
        .global         triton_poi_fused__native_batch_norm_legit_no_training_relu_21
        .type           triton_poi_fused__native_batch_norm_legit_no_training_relu_21,@function
        .size           triton_poi_fused__native_batch_norm_legit_no_training_relu_21,(.L_x_1 - triton_poi_fused__native_batch_norm_legit_no_training_relu_21)
        .other          triton_poi_fused__native_batch_norm_legit_no_training_relu_21,@"STO_CUDA_ENTRY STV_DEFAULT"
triton_poi_fused__native_batch_norm_legit_no_training_relu_21:
.text.triton_poi_fused__native_batch_norm_legit_no_training_relu_21:
[----:B------:R-:W0:Y:S02]  /*0000*/  LDC R1, c[0x0][0x28] ;  /* 0x00000a00ff017b82 */ /* 0x000e240000000800 */
[----:B------:R-:W1:Y:S01]  /*0010*/  S2R R0, SR_TID.X ;  /* 0x0000000000007919 */ /* 0x000e620000002100 */
[----:B------:R-:W2:Y:S01]  /*0020*/  LDC.64 R28, c[0x0][0x220] ;  /* 0x00008800ff1c7b82 */ /* 0x000ea20000000a00 */
[----:B------:R-:W3:Y:S07]  /*0030*/  S2R R3, SR_CTAID.X ;  /* 0x0000000000037919 */ /* 0x000eee0000002500 */
[----:B------:R-:W4:Y:S01]  /*0040*/  LDC.64 R32, c[0x0][0x210] ;  /* 0x00008400ff207b82 */ /* 0x000f220000000a00 */
[----:B------:R-:W-:Y:S01]  /*0050*/  ULDC.64 UR4, c[0x0][0x208] ;  /* 0x0000820000047ab9 */ /* 0x000fe20000000a00 */
[----:B------:R-:W-:-:S02]  /*0060*/  CS2R R4, SRZ ;  /* 0x0000000000047805 */ /* 0x000fc4000001ff00 */
[----:B------:R-:W-:Y:S02]  /*0070*/  CS2R R6, SRZ ;  /* 0x0000000000067805 */ /* 0x000fe4000001ff00 */
[----:B------:R-:W-:Y:S02]  /*0080*/  CS2R R8, SRZ ;  /* 0x0000000000087805 */ /* 0x000fe4000001ff00 */
[----:B------:R-:W-:Y:S01]  /*0090*/  CS2R R10, SRZ ;  /* 0x00000000000a7805 */ /* 0x000fe2000001ff00 */
[----:B------:R-:W5:Y:S01]  /*00a0*/  LDC.64 R30, c[0x0][0x218] ;  /* 0x00008600ff1e7b82 */ /* 0x000f620000000a00 */
[----:B-1----:R-:W-:-:S04]  /*00b0*/  SHF.L.U32 R0, R0, 0x2, RZ ;  /* 0x0000000200007819 */ /* 0x002fc800000006ff */
[----:B------:R-:W-:Y:S02]  /*00c0*/  LOP3.LUT R0, R0, 0x1fc, RZ, 0xc0, !PT ;  /* 0x000001fc00007812 */ /* 0x000fe400078ec0ff */
[----:B---3--:R-:W-:Y:S02]  /*00d0*/  SHF.R.S32.HI R2, RZ, 0x15, R3 ;  /* 0x00000015ff027819 */ /* 0x008fe40000011403 */
[----:B------:R-:W-:Y:S02]  /*00e0*/  LEA R0, R3, R0, 0xa ;  /* 0x0000000003007211 */ /* 0x000fe400078e50ff */
[----:B------:R-:W-:Y:S02]  /*00f0*/  SGXT R3, R2, 0x1 ;  /* 0x000000010203781a */ /* 0x000fe40000000200 */
[----:B------:R-:W-:Y:S02]  /*0100*/  ISETP.GE.AND P1, PT, R0, 0xe8900, PT ;  /* 0x000e89000000780c */ /* 0x000fe40003f26270 */
[----:B------:R-:W-:-:S02]  /*0110*/  CS2R R12, SRZ ;  /* 0x00000000000c7805 */ /* 0x000fc4000001ff00 */
[----:B------:R-:W-:Y:S02]  /*0120*/  LEA.HI R3, R3, R0, RZ, 0x6 ;  /* 0x0000000003037211 */ /* 0x000fe400078f30ff */
[----:B------:R-:W-:Y:S01]  /*0130*/  CS2R R14, SRZ ;  /* 0x00000000000e7805 */ /* 0x000fe2000001ff00 */
[----:B----4-:R-:W-:Y:S01]  /*0140*/  IMAD.WIDE R32, R0, 0x4, R32 ;  /* 0x0000000400207825 */ /* 0x010fe200078e0220 */
[----:B------:R-:W-:-:S04]  /*0150*/  LOP3.LUT R3, R3, 0xffffffc0, RZ, 0xc0, !PT ;  /* 0xffffffc003037812 */ /* 0x000fc800078ec0ff */
[----:B------:R-:W-:Y:S01]  /*0160*/  IADD3 R2, R0, -R3, RZ ;  /* 0x8000000300027210 */ /* 0x000fe20007ffe0ff */
[----:B------:R-:W3:Y:S04]  /*0170*/  @!P1 LDG.E.128 R4, desc[UR4][R32.64] ;  /* 0x0000000420049981 */ /* 0x000ee8000c1e1d00 */
[----:B--2---:R-:W-:-:S04]  /*0180*/  IMAD.WIDE R28, R2, 0x4, R28 ;  /* 0x00000004021c7825 */ /* 0x004fc800078e021c */
[----:B-----5:R-:W-:Y:S01]  /*0190*/  IMAD.WIDE R30, R2, 0x4, R30 ;  /* 0x00000004021e7825 */ /* 0x020fe200078e021e */
[----:B------:R-:W2:Y:S04]  /*01a0*/  @!P1 LDG.E.EL.128 R12, desc[UR4][R28.64] ;  /* 0x000000041c0c9981 */ /* 0x000ea8000c2e1d00 */
[----:B------:R-:W3:Y:S01]  /*01b0*/  @!P1 LDG.E.EL.128 R8, desc[UR4][R30.64] ;  /* 0x000000041e089981 */ /* 0x000ee2000c2e1d00 */
[----:B------:R-:W-:-:S04]  /*01c0*/  IADD3 R3, R0, 0x200, RZ ;  /* 0x0000020000037810 */ /* 0x000fc80007ffe0ff */
[----:B------:R-:W-:Y:S02]  /*01d0*/  ISETP.GE.AND P0, PT, R3, 0xe8900, PT ;  /* 0x000e89000300780c */ /* 0x000fe40003f06270 */
[----:B------:R-:W-:Y:S02]  /*01e0*/  CS2R R24, SRZ ;  /* 0x0000000000187805 */ /* 0x000fe4000001ff00 */
[----:B------:R-:W-:Y:S02]  /*01f0*/  CS2R R26, SRZ ;  /* 0x00000000001a7805 */ /* 0x000fe4000001ff00 */
[----:B------:R-:W-:Y:S02]  /*0200*/  CS2R R16, SRZ ;  /* 0x0000000000107805 */ /* 0x000fe4000001ff00 */
[----:B------:R-:W-:Y:S02]  /*0210*/  CS2R R18, SRZ ;  /* 0x0000000000127805 */ /* 0x000fe4000001ff00 */
[----:B------:R-:W-:-:S02]  /*0220*/  CS2R R20, SRZ ;  /* 0x0000000000147805 */ /* 0x000fc4000001ff00 */
[----:B------:R-:W-:Y:S01]  /*0230*/  CS2R R22, SRZ ;  /* 0x0000000000167805 */ /* 0x000fe2000001ff00 */
[----:B------:R-:W4:Y:S04]  /*0240*/  @!P0 LDG.E.EL.128 R24, desc[UR4][R28.64] ;  /* 0x000000041c188981 */ /* 0x000f28000c2e1d00 */
[----:B------:R-:W5:Y:S04]  /*0250*/  @!P0 LDG.E.128 R16, desc[UR4][R32.64+0x800] ;  /* 0x0008000420108981 */ /* 0x000f68000c1e1d00 */
[----:B------:R1:W5:Y:S01]  /*0260*/  @!P0 LDG.E.EL.128 R20, desc[UR4][R30.64] ;  /* 0x000000041e148981 */ /* 0x000362000c2e1d00 */
[----:B------:R-:W-:Y:S01]  /*0270*/  HFMA2.MMA R3, -RZ, RZ, 1.625, 0 ;  /* 0x3e800000ff037435 */ /* 0x000fe200000001ff */
[----:B-1----:R-:W1:Y:S02]  /*0280*/  LDC.64 R30, c[0x0][0x230] ;  /* 0x00008c00ff1e7b82 */ /* 0x002e640000000a00 */
[----:B-1----:R-:W-:-:S04]  /*0290*/  IMAD.WIDE R30, R2, 0x4, R30 ;  /* 0x00000004021e7825 */ /* 0x002fc800078e021e */
[----:B--2---:R-:W-:Y:S01]  /*02a0*/  FADD R12, R12, 0.0010000000474974513054 ;  /* 0x3a83126f0c0c7421 */ /* 0x004fe20000000000 */
[----:B---3--:R-:W-:-:S05]  /*02b0*/  FADD R5, -R9, R5 ;  /* 0x0000000509057221 */ /* 0x008fca0000000100 */
[----:B------:R-:W1:Y:S01]  /*02c0*/  MUFU.SQRT R12, R12 ;  /* 0x0000000c000c7308 */ /* 0x000e620000002000 */
[----:B------:R-:W-:Y:S01]  /*02d0*/  FADD R9, R13, 0.0010000000474974513054 ;  /* 0x3a83126f0d097421 */ /* 0x000fe20000000000 */
[----:B------:R-:W-:Y:S01]  /*02e0*/  FADD R4, -R8, R4 ;  /* 0x0000000408047221 */ /* 0x000fe20000000100 */
[----:B------:R-:W-:Y:S01]  /*02f0*/  FADD R8, R14, 0.0010000000474974513054 ;  /* 0x3a83126f0e087421 */ /* 0x000fe20000000000 */
[----:B------:R-:W-:-:S04]  /*0300*/  FADD R14, R15, 0.0010000000474974513054 ;  /* 0x3a83126f0f0e7421 */ /* 0x000fc80000000000 */
[----:B------:R-:W2:Y:S01]  /*0310*/  MUFU.SQRT R9, R9 ;  /* 0x0000000900097308 */ /* 0x000ea20000002000 */
[----:B-1----:R-:W-:-:S07]  /*0320*/  FSETP.GT.AND P5, PT, R12, 8.50705917302346158658e+37, PT ;  /* 0x7e8000000c00780b */ /* 0x002fce0003fa4000 */
[----:B------:R-:W1:Y:S01]  /*0330*/  MUFU.SQRT R8, R8 ;  /* 0x0000000800087308 */ /* 0x000e620000002000 */
[----:B------:R-:W-:Y:S01]  /*0340*/  FSETP.GEU.AND P2, PT, R12, 1.175494350822287508e-38, PT ;  /* 0x008000000c00780b */ /* 0x000fe20003f4e000 */
[----:B----4-:R-:W-:-:S06]  /*0350*/  FADD R24, R24, 0.0010000000474974513054 ;  /* 0x3a83126f18187421 */ /* 0x010fcc0000000000 */
[----:B------:R-:W3:Y:S01]  /*0360*/  MUFU.SQRT R14, R14 ;  /* 0x0000000e000e7308 */ /* 0x000ee20000002000 */
[C---:B--2---:R-:W-:Y:S01]  /*0370*/  FSETP.GT.AND P3, PT, R9.reuse, 8.50705917302346158658e+37, PT ;  /* 0x7e8000000900780b */ /* 0x044fe20003f64000 */
[----:B------:R-:W-:Y:S01]  /*0380*/  FADD R10, -R10, R6 ;  /* 0x000000060a0a7221 */ /* 0x000fe20000000100 */
[----:B------:R-:W-:Y:S01]  /*0390*/  FSETP.GEU.AND P4, PT, R9, 1.175494350822287508e-38, PT ;  /* 0x008000000900780b */ /* 0x000fe20003f8e000 */
[----:B------:R-:W-:Y:S01]  /*03a0*/  @P5 FMUL R12, R12, 0.25 ;  /* 0x3e8000000c0c5820 */ /* 0x000fe20000400000 */
[----:B------:R-:W-:-:S03]  /*03b0*/  FSEL R6, R3, 1, P5 ;  /* 0x3f80000003067808 */ /* 0x000fc60002800000 */
[----:B------:R-:W2:Y:S01]  /*03c0*/  MUFU.SQRT R15, R24 ;  /* 0x00000018000f7308 */ /* 0x000ea20000002000 */
[----:B------:R-:W-:Y:S01]  /*03d0*/  FADD R13, R25, 0.0010000000474974513054 ;  /* 0x3a83126f190d7421 */ /* 0x000fe20000000000 */
[----:B------:R-:W-:Y:S01]  /*03e0*/  FADD R26, R26, 0.0010000000474974513054 ;  /* 0x3a83126f1a1a7421 */ /* 0x000fe20000000000 */
[----:B------:R-:W-:Y:S01]  /*03f0*/  @!P2 FMUL R12, R12, 16777216 ;  /* 0x4b8000000c0ca820 */ /* 0x000fe20000400000 */
[----:B------:R-:W-:Y:S01]  /*0400*/  @!P2 FMUL R6, R6, 16777216 ;  /* 0x4b8000000606a820 */ /* 0x000fe20000400000 */
[----:B-1----:R-:W-:Y:S01]  /*0410*/  FSETP.GT.AND P6, PT, R8, 8.50705917302346158658e+37, PT ;  /* 0x7e8000000800780b */ /* 0x002fe20003fc4000 */
[----:B-----5:R-:W-:Y:S01]  /*0420*/  FADD R16, -R20, R16 ;  /* 0x0000001014107221 */ /* 0x020fe20000000100 */
[----:B---3--:R-:W-:Y:S01]  /*0430*/  FSETP.GT.AND P2, PT, R14, 8.50705917302346158658e+37, PT ;  /* 0x7e8000000e00780b */ /* 0x008fe20003f44000 */
[----:B------:R-:W1:Y:S01]  /*0440*/  MUFU.SQRT R13, R13 ;  /* 0x0000000d000d7308 */ /* 0x000e620000002000 */
[----:B------:R-:W-:Y:S01]  /*0450*/  FSEL R20, R3, 1, P3 ;  /* 0x3f80000003147808 */ /* 0x000fe20001800000 */
[----:B------:R-:W-:Y:S01]  /*0460*/  @P3 FMUL R9, R9, 0.25 ;  /* 0x3e80000009093820 */ /* 0x000fe20000400000 */
[----:B------:R-:W-:-:S02]  /*0470*/  FSETP.GEU.AND P5, PT, R8, 1.175494350822287508e-38, PT ;  /* 0x008000000800780b */ /* 0x000fc40003fae000 */
[----:B------:R-:W-:-:S03]  /*0480*/  FSETP.GEU.AND P3, PT, R14, 1.175494350822287508e-38, PT ;  /* 0x008000000e00780b */ /* 0x000fc60003f6e000 */
[----:B------:R-:W3:Y:S01]  /*0490*/  MUFU.SQRT R25, R26 ;  /* 0x0000001a00197308 */ /* 0x000ee20000002000 */
[----:B------:R-:W-:Y:S01]  /*04a0*/  @!P4 FMUL R9, R9, 16777216 ;  /* 0x4b8000000909c820 */ /* 0x000fe20000400000 */
[----:B------:R-:W-:Y:S01]  /*04b0*/  @!P4 FMUL R20, R20, 16777216 ;  /* 0x4b8000001414c820 */ /* 0x000fe20000400000 */
[----:B--2---:R-:W-:Y:S01]  /*04c0*/  FSETP.GT.AND P4, PT, R15, 8.50705917302346158658e+37, PT ;  /* 0x7e8000000f00780b */ /* 0x004fe20003f84000 */
[----:B------:R-:W-:Y:S01]  /*04d0*/  FADD R11, -R11, R7 ;  /* 0x000000070b0b7221 */ /* 0x000fe20000000100 */
[C---:B------:R-:W-:Y:S01]  /*04e0*/  FSEL R24, R3.reuse, 1, P6 ;  /* 0x3f80000003187808 */ /* 0x040fe20003000000 */
[----:B------:R-:W-:Y:S02]  /*04f0*/  @P6 FMUL R8, R8, 0.25 ;  /* 0x3e80000008086820 */ /* 0x000fe40000400000 */
[----:B------:R2:W4:Y:S01]  /*0500*/  MUFU.RCP R7, R12 ;  /* 0x0000000c00077308 */ /* 0x0005220000001000 */
[----:B------:R-:W-:Y:S01]  /*0510*/  @P2 FMUL R14, R14, 0.25 ;  /* 0x3e8000000e0e2820 */ /* 0x000fe20000400000 */
[----:B------:R-:W-:Y:S01]  /*0520*/  @!P5 FMUL R8, R8, 16777216 ;  /* 0x4b8000000808d820 */ /* 0x000fe20000400000 */
[----:B------:R-:W-:Y:S01]  /*0530*/  @!P5 FMUL R24, R24, 16777216 ;  /* 0x4b8000001818d820 */ /* 0x000fe20000400000 */
[----:B--2---:R-:W-:Y:S01]  /*0540*/  FSEL R12, R3, 1, P2 ;  /* 0x3f800000030c7808 */ /* 0x004fe20001000000 */
[----:B------:R-:W-:Y:S01]  /*0550*/  @!P3 FMUL R14, R14, 16777216 ;  /* 0x4b8000000e0eb820 */ /* 0x000fe20000400000 */
[----:B-1----:R-:W-:-:S03]  /*0560*/  FSETP.GT.AND P5, PT, R13, 8.50705917302346158658e+37, PT ;  /* 0x7e8000000d00780b */ /* 0x002fc60003fa4000 */
[----:B------:R-:W-:Y:S01]  /*0570*/  @!P3 FMUL R12, R12, 16777216 ;  /* 0x4b8000000c0cb820 */ /* 0x000fe20000400000 */
[----:B---3--:R-:W-:Y:S01]  /*0580*/  FSETP.GT.AND P3, PT, R25, 8.50705917302346158658e+37, PT ;  /* 0x7e8000001900780b */ /* 0x008fe20003f64000 */
[----:B------:R-:W-:Y:S01]  /*0590*/  FADD R17, -R21, R17 ;  /* 0x0000001115117221 */ /* 0x000fe20000000100 */
[C---:B------:R-:W-:Y:S01]  /*05a0*/  FSETP.GEU.AND P6, PT, R15.reuse, 1.175494350822287508e-38, PT ;  /* 0x008000000f00780b */ /* 0x040fe20003fce000 */
[----:B------:R-:W-:Y:S01]  /*05b0*/  @P4 FMUL R15, R15, 0.25 ;  /* 0x3e8000000f0f4820 */ /* 0x000fe20000400000 */
[----:B------:R-:W-:Y:S01]  /*05c0*/  FSEL R21, R3, 1, P4 ;  /* 0x3f80000003157808 */ /* 0x000fe20002000000 */
[----:B------:R-:W1:Y:S01]  /*05d0*/  MUFU.RCP R29, R14 ;  /* 0x0000000e001d7308 */ /* 0x000e620000001000 */
[----:B------:R-:W-:Y:S02]  /*05e0*/  FSETP.GEU.AND P2, PT, R13, 1.175494350822287508e-38, PT ;  /* 0x008000000d00780b */ /* 0x000fe40003f4e000 */
[----:B------:R-:W-:Y:S01]  /*05f0*/  FSETP.GEU.AND P4, PT, R25, 1.175494350822287508e-38, PT ;  /* 0x008000001900780b */ /* 0x000fe20003f8e000 */
[----:B------:R-:W-:-:S04]  /*0600*/  FADD R23, -R23, R19 ;  /* 0x0000001317177221 */ /* 0x000fc80000000100 */
[----:B------:R-:W2:Y:S01]  /*0610*/  MUFU.RCP R33, R8 ;  /* 0x0000000800217308 */ /* 0x000ea20000001000 */
[----:B----4-:R-:W-:Y:S01]  /*0620*/  FMUL R19, R7, R6 ;  /* 0x0000000607137220 */ /* 0x010fe20000400000 */
[----:B------:R-:W-:Y:S01]  /*0630*/  @P5 FMUL R13, R13, 0.25 ;  /* 0x3e8000000d0d5820 */ /* 0x000fe20000400000 */
[----:B------:R-:W3:Y:S01]  /*0640*/  LDC.64 R6, c[0x0][0x228] ;  /* 0x00008a00ff067b82 */ /* 0x000ee20000000a00 */
[----:B------:R-:W-:-:S04]  /*0650*/  @P3 FMUL R25, R25, 0.25 ;  /* 0x3e80000019193820 */ /* 0x000fc80000400000 */
[----:B------:R-:W4:Y:S01]  /*0660*/  MUFU.RCP R9, R9 ;  /* 0x0000000900097308 */ /* 0x000f220000001000 */
[----:B------:R-:W-:Y:S01]  /*0670*/  @!P6 FMUL R15, R15, 16777216 ;  /* 0x4b8000000f0fe820 */ /* 0x000fe20000400000 */
[----:B------:R-:W-:Y:S01]  /*0680*/  @!P2 FMUL R13, R13, 16777216 ;  /* 0x4b8000000d0da820 */ /* 0x000fe20000400000 */
[----:B------:R-:W-:Y:S01]  /*0690*/  @!P4 FMUL R25, R25, 16777216 ;  /* 0x4b8000001919c820 */ /* 0x000fe20000400000 */
[----:B-1----:R-:W-:Y:S01]  /*06a0*/  FMUL R12, R29, R12 ;  /* 0x0000000c1d0c7220 */ /* 0x002fe20000400000 */
[----:B--2---:R-:W-:-:S03]  /*06b0*/  FMUL R33, R33, R24 ;  /* 0x0000001821217220 */ /* 0x004fc60000400000 */
[----:B------:R1:W2:Y:S08]  /*06c0*/  MUFU.RCP R8, R15 ;  /* 0x0000000f00087308 */ /* 0x0002b00000001000 */
[----:B------:R-:W5:Y:S01]  /*06d0*/  MUFU.RCP R26, R13 ;  /* 0x0000000d001a7308 */ /* 0x000f620000001000 */
[----:B----4-:R-:W-:Y:S01]  /*06e0*/  FMUL R24, R9, R20 ;  /* 0x0000001409187220 */ /* 0x010fe20000400000 */
[----:B-1----:R-:W-:-:S06]  /*06f0*/  FMUL R15, R33, R10 ;  /* 0x0000000a210f7220 */ /* 0x002fcc0000400000 */
[----:B------:R2:W1:Y:S01]  /*0700*/  MUFU.RCP R29, R25 ;  /* 0x00000019001d7308 */ /* 0x0004620000001000 */
[C---:B------:R-:W-:Y:S02]  /*0710*/  FSEL R9, R3.reuse, 1, P5 ;  /* 0x3f80000003097808 */ /* 0x040fe40002800000 */
[----:B------:R-:W-:Y:S01]  /*0720*/  FSEL R10, R3, 1, P3 ;  /* 0x3f800000030a7808 */ /* 0x000fe20001800000 */
[----:B------:R-:W-:Y:S02]  /*0730*/  @!P6 FMUL R21, R21, 16777216 ;  /* 0x4b8000001515e820 */ /* 0x000fe40000400000 */
[----:B------:R-:W-:Y:S02]  /*0740*/  @!P2 FMUL R9, R9, 16777216 ;  /* 0x4b8000000909a820 */ /* 0x000fe40000400000 */
[----:B------:R-:W-:Y:S01]  /*0750*/  @!P4 FMUL R10, R10, 16777216 ;  /* 0x4b8000000a0ac820 */ /* 0x000fe20000400000 */
[----:B------:R-:W-:Y:S01]  /*0760*/  FMUL R12, R12, R11 ;  /* 0x0000000b0c0c7220 */ /* 0x000fe20000400000 */
[----:B------:R-:W-:Y:S01]  /*0770*/  FMUL R24, R24, R5 ;  /* 0x0000000518187220 */ /* 0x000fe20000400000 */
[----:B------:R-:W-:Y:S01]  /*0780*/  FMUL R19, R19, R4 ;  /* 0x0000000413137220 */ /* 0x000fe20000400000 */
[----:B--2---:R-:W-:Y:S01]  /*0790*/  FMUL R25, R8, R21 ;  /* 0x0000001508197220 */ /* 0x004fe20000400000 */
[----:B-----5:R-:W-:Y:S01]  /*07a0*/  FMUL R26, R26, R9 ;  /* 0x000000091a1a7220 */ /* 0x020fe20000400000 */
[----:B---3--:R-:W-:-:S04]  /*07b0*/  IMAD.WIDE R32, R2, 0x4, R6 ;  /* 0x0000000402207825 */ /* 0x008fc800078e0206 */
[----:B-1----:R-:W-:Y:S01]  /*07c0*/  FMUL R29, R29, R10 ;  /* 0x0000000a1d1d7220 */ /* 0x002fe20000400000 */
[----:B------:R-:W-:Y:S02]  /*07d0*/  CS2R R8, SRZ ;  /* 0x0000000000087805 */ /* 0x000fe4000001ff00 */
[----:B------:R-:W-:Y:S02]  /*07e0*/  CS2R R10, SRZ ;  /* 0x00000000000a7805 */ /* 0x000fe4000001ff00 */
[----:B------:R-:W-:Y:S02]  /*07f0*/  CS2R R4, SRZ ;  /* 0x0000000000047805 */ /* 0x000fe4000001ff00 */
[----:B------:R-:W-:Y:S02]  /*0800*/  CS2R R6, SRZ ;  /* 0x0000000000067805 */ /* 0x000fe4000001ff00 */
[----:B------:R-:W2:Y:S04]  /*0810*/  @!P1 LDG.E.EL.128 R8, desc[UR4][R32.64] ;  /* 0x0000000420089981 */ /* 0x000ea8000c2e1d00 */
[----:B------:R-:W2:Y:S01]  /*0820*/  @!P1 LDG.E.EL.128 R4, desc[UR4][R30.64] ;  /* 0x000000041e049981 */ /* 0x000ea2000c2e1d00 */
[----:B------:R-:W-:-:S04]  /*0830*/  FADD R27, R27, 0.0010000000474974513054 ;  /* 0x3a83126f1b1b7421 */ /* 0x000fc80000000000 */
[----:B------:R-:W1:Y:S02]  /*0840*/  MUFU.SQRT R20, R27 ;  /* 0x0000001b00147308 */ /* 0x000e640000002000 */
[C---:B-1----:R-:W-:Y:S02]  /*0850*/  FSETP.GT.AND P2, PT, R20.reuse, 8.50705917302346158658e+37, PT ;  /* 0x7e8000001400780b */ /* 0x042fe40003f44000 */
[----:B------:R-:W-:-:S11]  /*0860*/  FSETP.GEU.AND P3, PT, R20, 1.175494350822287508e-38, PT ;  /* 0x008000001400780b */ /* 0x000fd60003f6e000 */
[----:B------:R-:W-:-:S04]  /*0870*/  @P2 FMUL R20, R20, 0.25 ;  /* 0x3e80000014142820 */ /* 0x000fc80000400000 */
[----:B------:R-:W-:-:S06]  /*0880*/  @!P3 FMUL R20, R20, 16777216 ;  /* 0x4b8000001414b820 */ /* 0x000fcc0000400000 */
[----:B------:R-:W1:Y:S01]  /*0890*/  MUFU.RCP R20, R20 ;  /* 0x0000001400147308 */ /* 0x000e620000001000 */
[----:B------:R-:W-:-:S05]  /*08a0*/  FSEL R3, R3, 1, P2 ;  /* 0x3f80000003037808 */ /* 0x000fca0001000000 */
[----:B------:R-:W-:Y:S01]  /*08b0*/  @!P3 FMUL R3, R3, 16777216 ;  /* 0x4b8000000303b820 */ /* 0x000fe20000400000 */
[----:B------:R-:W-:-:S03]  /*08c0*/  FADD R18, -R22, R18 ;  /* 0x0000001216127221 */ /* 0x000fc60000000100 */
[----:B-1----:R-:W-:Y:S01]  /*08d0*/  FMUL R2, R20, R3 ;  /* 0x0000000314027220 */ /* 0x002fe20000400000 */
[----:B------:R-:W-:-:S03]  /*08e0*/  CS2R R20, SRZ ;  /* 0x0000000000147805 */ /* 0x000fc6000001ff00 */
[----:B------:R-:W-:Y:S01]  /*08f0*/  FMUL R2, R2, R23 ;  /* 0x0000001702027220 */ /* 0x000fe20000400000 */
[----:B------:R-:W-:-:S06]  /*0900*/  CS2R R22, SRZ ;  /* 0x0000000000167805 */ /* 0x000fcc000001ff00 */
[----:B------:R-:W3:Y:S01]  /*0910*/  @!P0 LDG.E.EL.128 R20, desc[UR4][R30.64] ;  /* 0x000000041e148981 */ /* 0x000ee2000c2e1d00 */
[----:B--2---:R-:W-:Y:S01]  /*0920*/  FFMA R6, R15, R10, R6 ;  /* 0x0000000a0f067223 */ /* 0x004fe20000000006 */
[----:B------:R-:W-:Y:S01]  /*0930*/  FFMA R7, R12, R11, R7 ;  /* 0x0000000b0c077223 */ /* 0x000fe20000000007 */
[----:B------:R-:W-:Y:S02]  /*0940*/  CS2R R12, SRZ ;  /* 0x00000000000c7805 */ /* 0x000fe4000001ff00 */
[----:B------:R-:W-:Y:S01]  /*0950*/  CS2R R14, SRZ ;  /* 0x00000000000e7805 */ /* 0x000fe2000001ff00 */
[----:B------:R-:W1:Y:S05]  /*0960*/  LDC.64 R10, c[0x0][0x238] ;  /* 0x00008e00ff0a7b82 */ /* 0x000e6a0000000a00 */
[----:B------:R-:W3:Y:S01]  /*0970*/  @!P0 LDG.E.EL.128 R12, desc[UR4][R32.64] ;  /* 0x00000004200c8981 */ /* 0x000ee2000c2e1d00 */
[----:B------:R-:W-:Y:S01]  /*0980*/  FFMA R5, R24, R9, R5 ;  /* 0x0000000918057223 */ /* 0x000fe20000000005 */
[----:B------:R-:W-:Y:S01]  /*0990*/  FFMA R4, R19, R8, R4 ;  /* 0x0000000813047223 */ /* 0x000fe20000000004 */
[----:B------:R-:W-:Y:S01]  /*09a0*/  FSETP.GEU.AND P2, PT, R7, RZ, PT ;  /* 0x000000ff0700720b */ /* 0x000fe20003f4e000 */
[----:B------:R-:W-:Y:S01]  /*09b0*/  FMUL R29, R29, R18 ;  /* 0x000000121d1d7220 */ /* 0x000fe20000400000 */
[----:B------:R-:W-:Y:S01]  /*09c0*/  FSETP.GEU.AND P3, PT, R6, RZ, PT ;  /* 0x000000ff0600720b */ /* 0x000fe20003f6e000 */
[----:B------:R-:W-:Y:S01]  /*09d0*/  FMUL R26, R26, R17 ;  /* 0x000000111a1a7220 */ /* 0x000fe20000400000 */
[----:B------:R-:W-:Y:S01]  /*09e0*/  FSETP.GEU.AND P4, PT, R5, RZ, PT ;  /* 0x000000ff0500720b */ /* 0x000fe20003f8e000 */
[----:B------:R-:W-:Y:S01]  /*09f0*/  FMUL R25, R25, R16 ;  /* 0x0000001019197220 */ /* 0x000fe20000400000 */
[----:B------:R-:W-:-:S02]  /*0a00*/  FSETP.GEU.AND P5, PT, R4, RZ, PT ;  /* 0x000000ff0400720b */ /* 0x000fc40003fae000 */
[----:B------:R-:W-:Y:S02]  /*0a10*/  SEL R7, R7, RZ, P2 ;  /* 0x000000ff07077207 */ /* 0x000fe40001000000 */
[----:B------:R-:W-:Y:S02]  /*0a20*/  SEL R6, R6, RZ, P3 ;  /* 0x000000ff06067207 */ /* 0x000fe40001800000 */
[----:B------:R-:W-:Y:S02]  /*0a30*/  SEL R5, R5, RZ, P4 ;  /* 0x000000ff05057207 */ /* 0x000fe40002000000 */
[----:B------:R-:W-:Y:S01]  /*0a40*/  SEL R4, R4, RZ, P5 ;  /* 0x000000ff04047207 */ /* 0x000fe20002800000 */
[----:B-1----:R-:W-:-:S05]  /*0a50*/  IMAD.WIDE R10, R0, 0x4, R10 ;  /* 0x00000004000a7825 */ /* 0x002fca00078e020a */
[----:B------:R1:W-:Y:S01]  /*0a60*/  @!P1 STG.E.128 desc[UR4][R10.64], R4 ;  /* 0x000000040a009986 */ /* 0x0003e2000c101d04 */
[----:B---3--:R-:W-:Y:S01]  /*0a70*/  FFMA R2, R2, R15, R23 ;  /* 0x0000000f02027223 */ /* 0x008fe20000000017 */
[----:B------:R-:W-:Y:S01]  /*0a80*/  FFMA R14, R29, R14, R22 ;  /* 0x0000000e1d0e7223 */ /* 0x000fe20000000016 */
[----:B------:R-:W-:Y:S01]  /*0a90*/  FFMA R13, R26, R13, R21 ;  /* 0x0000000d1a0d7223 */ /* 0x000fe20000000015 */
[----:B------:R-:W-:Y:S02]  /*0aa0*/  FFMA R12, R25, R12, R20 ;  /* 0x0000000c190c7223 */ /* 0x000fe40000000014 */
[----:B------:R-:W-:Y:S02]  /*0ab0*/  FSETP.GEU.AND P1, PT, R2, RZ, PT ;  /* 0x000000ff0200720b */ /* 0x000fe40003f2e000 */
[----:B------:R-:W-:Y:S02]  /*0ac0*/  FSETP.GEU.AND P2, PT, R14, RZ, PT ;  /* 0x000000ff0e00720b */ /* 0x000fe40003f4e000 */
[----:B------:R-:W-:-:S02]  /*0ad0*/  FSETP.GEU.AND P3, PT, R13, RZ, PT ;  /* 0x000000ff0d00720b */ /* 0x000fc40003f6e000 */
[----:B------:R-:W-:Y:S02]  /*0ae0*/  FSETP.GEU.AND P4, PT, R12, RZ, PT ;  /* 0x000000ff0c00720b */ /* 0x000fe40003f8e000 */
[----:B------:R-:W-:Y:S02]  /*0af0*/  SEL R15, R2, RZ, P1 ;  /* 0x000000ff020f7207 */ /* 0x000fe40000800000 */
[----:B------:R-:W-:Y:S02]  /*0b00*/  SEL R14, R14, RZ, P2 ;  /* 0x000000ff0e0e7207 */ /* 0x000fe40001000000 */
[----:B------:R-:W-:Y:S02]  /*0b10*/  SEL R13, R13, RZ, P3 ;  /* 0x000000ff0d0d7207 */ /* 0x000fe40001800000 */
[----:B------:R-:W-:Y:S01]  /*0b20*/  SEL R12, R12, RZ, P4 ;  /* 0x000000ff0c0c7207 */ /* 0x000fe20002000000 */
[----:B-1----:R-:W-:Y:S06]  /*0b30*/  @P0 EXIT ;  /* 0x000000000000094d */ /* 0x002fec0003800000 */
[----:B------:R-:W-:Y:S01]  /*0b40*/  STG.E.128 desc[UR4][R10.64+0x800], R12 ;  /* 0x0008000c0a007986 */ /* 0x000fe2000c101d04 */
[----:B------:R-:W-:Y:S05]  /*0b50*/  EXIT ;  /* 0x000000000000794d */ /* 0x000fea0003800000 */
.L_x_0:
[----:B------:R-:W-:-:S00]  /*0b60*/  BRA `(.L_x_0) ;  /* 0xfffffffc00fc7947 */ /* 0x000fc0000383ffff */
[----:B------:R-:W-:-:S00]  /*0b70*/  NOP ;  /* 0x0000000000007918 */ /* 0x000fc00000000000 */
        /* <DEDUP_REMOVED lines=8> */
.L_x_1:


//--------------------- .nv.global.init           --------------------------
	.section	.nv.global.init,"aw",@progbits
.nv.global.init:
	.type		_$_str,@object
	.size		_$_str,(_$_str_$_2 - _$_str)
_$_str:
        /*0000*/ 	.byte	0x5f, 0x5f, 0x43, 0x55, 0x44, 0x41, 0x5f, 0x46, 0x54, 0x5a, 0x00
	.type		_$_str_$_2,@object
	.size		_$_str_$_2,(.L_1 - _$_str_$_2)
_$_str_$_2:
        /*000b*/ 	.byte	0x5f, 0x5f, 0x43, 0x55, 0x44, 0x41, 0x5f, 0x50, 0x52, 0x45, 0x43, 0x5f, 0x53, 0x51, 0x52, 0x54
        /*001b*/ 	.byte	0x00
.L_1:


//--------------------- .nv.constant0.triton_poi_fused__native_batch_norm_legit_no_training_relu_21 --------------------------
	.section	.nv.constant0.triton_poi_fused__native_batch_norm_legit_no_training_relu_21,"a",@progbits
	.sectionflags	@""
	.align	4
.nv.constant0.triton_poi_fused__native_batch_norm_legit_no_training_relu_21:
	.zero		580
